//
// Generated by NVIDIA NVVM Compiler
//
// Compiler Build ID: CL-36424714
// Cuda compilation tools, release 13.0, V13.0.88
// Based on NVVM 20.0.0
//

.version 9.0
.target sm_100
.address_size 64

	// .globl	_Z11mish_kernelPfS_i
.global .align 4 .b8 __cudart_i2opi_f[24] = {65, 144, 67, 60, 153, 149, 98, 219, 192, 221, 52, 245, 209, 87, 39, 252, 41, 21, 68, 78, 110, 131, 249, 162};

.visible .entry _Z11mish_kernelPfS_i(
	.param .u64 .ptr .align 1 _Z11mish_kernelPfS_i_param_0,
	.param .u64 .ptr .align 1 _Z11mish_kernelPfS_i_param_1,
	.param .u32 _Z11mish_kernelPfS_i_param_2
)
{
	.local .align 4 .b8 	__local_depot0[28];
	.reg .b64 	%SP;
	.reg .b64 	%SPL;
	.reg .pred 	%p<13>;
	.reg .b32 	%r<50>;
	.reg .b32 	%f<62>;
	.reg .b64 	%rd<29>;
	.reg .b64 	%fd<3>;

	mov.u64 	%SPL, __local_depot0;
	ld.param.u64 	%rd9, [_Z11mish_kernelPfS_i_param_0];
	ld.param.u64 	%rd10, [_Z11mish_kernelPfS_i_param_1];
	ld.param.u32 	%r16, [_Z11mish_kernelPfS_i_param_2];
	add.u64 	%rd1, %SPL, 0;
	mov.u32 	%r17, %ctaid.x;
	mov.u32 	%r18, %ntid.x;
	mov.u32 	%r19, %tid.x;
	mad.lo.s32 	%r1, %r17, %r18, %r19;
	setp.ge.s32 	%p1, %r1, %r16;
	@%p1 bra 	$L__BB0_10;
	cvta.to.global.u64 	%rd12, %rd9;
	mul.wide.s32 	%rd13, %r1, 4;
	add.s64 	%rd14, %rd12, %rd13;
	ld.global.f32 	%f1, [%rd14];
	fma.rn.f32 	%f8, %f1, 0f3BBB989D, 0f3F000000;
	cvt.sat.f32.f32 	%f9, %f8;
	mov.f32 	%f10, 0f4B400001;
	mov.f32 	%f11, 0f437C0000;
	fma.rm.f32 	%f12, %f9, %f11, %f10;
	add.f32 	%f13, %f12, 0fCB40007F;
	neg.f32 	%f14, %f13;
	fma.rn.f32 	%f15, %f1, 0f3FB8AA3B, %f14;
	fma.rn.f32 	%f16, %f1, 0f32A57060, %f15;
	mov.b32 	%r20, %f12;
	shl.b32 	%r21, %r20, 23;
	mov.b32 	%f17, %r21;
	ex2.approx.ftz.f32 	%f18, %f16;
	fma.rn.f32 	%f19, %f18, %f17, 0f3F800000;
	setp.lt.f32 	%p2, %f19, 0f00800000;
	mul.f32 	%f20, %f19, 0f4B000000;
	selp.f32 	%f21, %f20, %f19, %p2;
	selp.f32 	%f22, 0fC1B80000, 0f00000000, %p2;
	mov.b32 	%r22, %f21;
	add.s32 	%r23, %r22, -1059760811;
	and.b32  	%r24, %r23, -8388608;
	sub.s32 	%r25, %r22, %r24;
	mov.b32 	%f23, %r25;
	cvt.rn.f32.s32 	%f24, %r24;
	fma.rn.f32 	%f25, %f24, 0f34000000, %f22;
	add.f32 	%f26, %f23, 0fBF800000;
	fma.rn.f32 	%f27, %f26, 0fBE055027, 0f3E1039F6;
	fma.rn.f32 	%f28, %f27, %f26, 0fBDF8CDCC;
	fma.rn.f32 	%f29, %f28, %f26, 0f3E0F2955;
	fma.rn.f32 	%f30, %f29, %f26, 0fBE2AD8B9;
	fma.rn.f32 	%f31, %f30, %f26, 0f3E4CED0B;
	fma.rn.f32 	%f32, %f31, %f26, 0fBE7FFF22;
	fma.rn.f32 	%f33, %f32, %f26, 0f3EAAAA78;
	fma.rn.f32 	%f34, %f33, %f26, 0fBF000000;
	mul.f32 	%f35, %f26, %f34;
	fma.rn.f32 	%f36, %f35, %f26, %f26;
	fma.rn.f32 	%f37, %f25, 0f3F317218, %f36;
	setp.gt.u32 	%p3, %r22, 2139095039;
	fma.rn.f32 	%f38, %f21, 0f7F800000, 0f7F800000;
	selp.f32 	%f39, %f38, %f37, %p3;
	setp.eq.f32 	%p4, %f21, 0f00000000;
	selp.f32 	%f2, 0fFF800000, %f39, %p4;
	mul.f32 	%f40, %f2, 0f3F22F983;
	cvt.rni.s32.f32 	%r49, %f40;
	cvt.rn.f32.s32 	%f41, %r49;
	fma.rn.f32 	%f42, %f41, 0fBFC90FDA, %f2;
	fma.rn.f32 	%f43, %f41, 0fB3A22168, %f42;
	fma.rn.f32 	%f61, %f41, 0fA7C234C5, %f43;
	abs.f32 	%f4, %f2;
	setp.ltu.f32 	%p5, %f4, 0f47CE4780;
	@%p5 bra 	$L__BB0_9;
	setp.neu.f32 	%p6, %f4, 0f7F800000;
	@%p6 bra 	$L__BB0_4;
	mov.f32 	%f46, 0f00000000;
	mul.rn.f32 	%f61, %f2, %f46;
	mov.b32 	%r49, 0;
	bra.uni 	$L__BB0_9;
$L__BB0_4:
	mov.b32 	%r3, %f2;
	shl.b32 	%r27, %r3, 8;
	or.b32  	%r4, %r27, -2147483648;
	mov.b64 	%rd28, 0;
	mov.b32 	%r46, 0;
	mov.u64 	%rd26, __cudart_i2opi_f;
	mov.u64 	%rd27, %rd1;
$L__BB0_5:
	.pragma "nounroll";
	ld.global.nc.u32 	%r28, [%rd26];
	mad.wide.u32 	%rd17, %r28, %r4, %rd28;
	shr.u64 	%rd28, %rd17, 32;
	st.local.u32 	[%rd27], %rd17;
	add.s32 	%r46, %r46, 1;
	add.s64 	%rd27, %rd27, 4;
	add.s64 	%rd26, %rd26, 4;
	setp.ne.s32 	%p7, %r46, 6;
	@%p7 bra 	$L__BB0_5;
	shr.u32 	%r29, %r3, 23;
	st.local.u32 	[%rd1+24], %rd28;
	and.b32  	%r7, %r29, 31;
	and.b32  	%r30, %r29, 224;
	add.s32 	%r31, %r30, -128;
	shr.u32 	%r32, %r31, 5;
	mul.wide.u32 	%rd18, %r32, 4;
	sub.s64 	%rd8, %rd1, %rd18;
	ld.local.u32 	%r47, [%rd8+24];
	ld.local.u32 	%r48, [%rd8+20];
	setp.eq.s32 	%p8, %r7, 0;
	@%p8 bra 	$L__BB0_8;
	shf.l.wrap.b32 	%r47, %r48, %r47, %r7;
	ld.local.u32 	%r33, [%rd8+16];
	shf.l.wrap.b32 	%r48, %r33, %r48, %r7;
$L__BB0_8:
	shr.u32 	%r34, %r47, 30;
	shf.l.wrap.b32 	%r35, %r48, %r47, 2;
	shl.b32 	%r36, %r48, 2;
	shr.u32 	%r37, %r35, 31;
	add.s32 	%r38, %r37, %r34;
	neg.s32 	%r39, %r38;
	setp.lt.s32 	%p9, %r3, 0;
	selp.b32 	%r49, %r39, %r38, %p9;
	xor.b32  	%r40, %r35, %r3;
	shr.s32 	%r41, %r35, 31;
	xor.b32  	%r42, %r41, %r35;
	xor.b32  	%r43, %r41, %r36;
	cvt.u64.u32 	%rd19, %r42;
	shl.b64 	%rd20, %rd19, 32;
	cvt.u64.u32 	%rd21, %r43;
	or.b64  	%rd22, %rd20, %rd21;
	cvt.rn.f64.s64 	%fd1, %rd22;
	mul.f64 	%fd2, %fd1, 0d3BF921FB54442D19;
	cvt.rn.f32.f64 	%f44, %fd2;
	neg.f32 	%f45, %f44;
	setp.lt.s32 	%p10, %r40, 0;
	selp.f32 	%f61, %f45, %f44, %p10;
$L__BB0_9:
	mul.f32 	%f47, %f61, %f61;
	fma.rn.f32 	%f48, %f47, 0f3C190000, 0f3B560000;
	fma.rn.f32 	%f49, %f48, %f47, 0f3CC70000;
	fma.rn.f32 	%f50, %f49, %f47, 0f3D5B0000;
	fma.rn.f32 	%f51, %f50, %f47, 0f3E089438;
	fma.rn.f32 	%f52, %f51, %f47, 0f3EAAAA88;
	mul.rn.f32 	%f53, %f47, %f61;
	fma.rn.f32 	%f54, %f52, %f53, %f61;
	abs.f32 	%f55, %f61;
	setp.eq.f32 	%p11, %f55, 0f3A00B43C;
	selp.f32 	%f56, %f61, %f54, %p11;
	and.b32  	%r45, %r49, 1;
	setp.eq.b32 	%p12, %r45, 1;
	neg.f32 	%f57, %f56;
	rcp.approx.ftz.f32 	%f58, %f57;
	selp.f32 	%f59, %f58, %f56, %p12;
	mul.f32 	%f60, %f1, %f59;
	cvta.to.global.u64 	%rd23, %rd10;
	add.s64 	%rd25, %rd23, %rd13;
	st.global.f32 	[%rd25], %f60;
$L__BB0_10:
	ret;

}


// ===== COMPILED SASS (sm_100) =====

	.target	sm_100

	.elftype	@"ET_EXEC"


//--------------------- .note.nv.tkinfo           --------------------------
	.section	.note.nv.tkinfo,"",@"SHT_NOTE"
	.sectionflags	@"SHF_NOTE_NV_TKINFO"
	.tkinfo
        /*0018*/ 	.word	0x00000002
        /*0030*/ 	.string	""
        /*0030*/ 	.string	"ptxas"
        /*0030*/ 	.string	"Cuda compilation tools, release 13.0, V13.0.88"
        /*0030*/ 	.string	"Build cuda_13.0.r13.0/compiler.36424714_0"
        /*0030*/ 	.string	"-arch sm_100 -m 64 "



//--------------------- .note.nv.cuinfo           --------------------------
	.section	.note.nv.cuinfo,"",@"SHT_NOTE"
	.sectionflags	@"SHF_NOTE_NV_CUINFO"
        /*0018*/ 	.short	0x0002
        /*001a*/ 	.short	0x0064
        /*001c*/ 	.short	0x0082
	.zero		2


//--------------------- .nv.info                  --------------------------
	.section	.nv.info,"",@"SHT_CUDA_INFO"
	.align	4


	//----- nvinfo : EIATTR_REGCOUNT
	.align		4
        /*0000*/ 	.byte	0x04, 0x2f
        /*0002*/ 	.short	(.L_2 - .L_1)
	.align		4
.L_1:
        /*0004*/ 	.word	index@(_Z11mish_kernelPfS_i)
        /*0008*/ 	.word	0x00000013


	//----- nvinfo : EIATTR_FRAME_SIZE
	.align		4
.L_2:
        /*000c*/ 	.byte	0x04, 0x11
        /*000e*/ 	.short	(.L_4 - .L_3)
	.align		4
.L_3:
        /*0010*/ 	.word	index@(_Z11mish_kernelPfS_i)
        /*0014*/ 	.word	0x00000000


	//----- nvinfo : EIATTR_MIN_STACK_SIZE
	.align		4
.L_4:
        /*0018*/ 	.byte	0x04, 0x12
        /*001a*/ 	.short	(.L_6 - .L_5)
	.align		4
.L_5:
        /*001c*/ 	.word	index@(_Z11mish_kernelPfS_i)
        /*0020*/ 	.word	0x00000000
.L_6:


//--------------------- .nv.compat                --------------------------
	.section	.nv.compat,"",@"SHT_CUDA_COMPAT_INFO"
	.align	4
        /*0000*/ 	.byte	0x02, 0x09, 0x00, 0x00, 0x02, 0x02, 0x01, 0x00, 0x02, 0x05, 0x05, 0x00, 0x03, 0x07, 0x01, 0x01
        /*0010*/ 	.byte	0x02, 0x03, 0x00, 0x00, 0x02, 0x06, 0x01, 0x00, 0x04, 0x0b, 0x08, 0x00, 0x01, 0x00, 0x00, 0x00
        /*0020*/ 	.byte	0x00, 0x00, 0x00, 0x00


//--------------------- .nv.info._Z11mish_kernelPfS_i --------------------------
	.section	.nv.info._Z11mish_kernelPfS_i,"",@"SHT_CUDA_INFO"
	.sectionflags	@""
	.align	4


	//----- nvinfo : EIATTR_CUDA_API_VERSION
	.align		4
        /*0000*/ 	.byte	0x04, 0x37
        /*0002*/ 	.short	(.L_8 - .L_7)
.L_7:
        /*0004*/ 	.word	0x00000082


	//----- nvinfo : EIATTR_KPARAM_INFO
	.align		4
.L_8:
        /*0008*/ 	.byte	0x04, 0x17
        /*000a*/ 	.short	(.L_10 - .L_9)
.L_9:
        /*000c*/ 	.word	0x00000000
        /*0010*/ 	.short	0x0002
        /*0012*/ 	.short	0x0010
        /*0014*/ 	.byte	0x00, 0xf0, 0x11, 0x00


	//----- nvinfo : EIATTR_KPARAM_INFO
	.align		4
.L_10:
        /*0018*/ 	.byte	0x04, 0x17
        /*001a*/ 	.short	(.L_12 - .L_11)
.L_11:
        /*001c*/ 	.word	0x00000000
        /*0020*/ 	.short	0x0001
        /*0022*/ 	.short	0x0008
        /*0024*/ 	.byte	0x00, 0xf5, 0x21, 0x00


	//----- nvinfo : EIATTR_KPARAM_INFO
	.align		4
.L_12:
        /*0028*/ 	.byte	0x04, 0x17
        /*002a*/ 	.short	(.L_14 - .L_13)
.L_13:
        /*002c*/ 	.word	0x00000000
        /*0030*/ 	.short	0x0000
        /*0032*/ 	.short	0x0000
        /*0034*/ 	.byte	0x00, 0xf5, 0x21, 0x00


	//----- nvinfo : EIATTR_SPARSE_MMA_MASK
	.align		4
.L_14:
        /*0038*/ 	.byte	0x03, 0x50
        /*003a*/ 	.short	0x0000


	//----- nvinfo : EIATTR_MAXREG_COUNT
	.align		4
        /*003c*/ 	.byte	0x03, 0x1b
        /*003e*/ 	.short	0x00ff


	//----- nvinfo : EIATTR_MERCURY_ISA_VERSION
	.align		4
        /*0040*/ 	.byte	0x03, 0x5f
        /*0042*/ 	.short	0x0101


	//----- nvinfo : EIATTR_VRC_CTA_INIT_COUNT
	.align		4
        /*0044*/ 	.byte	0x02, 0x4a
	.zero		1
	.zero		1


	//----- nvinfo : EIATTR_EXIT_INSTR_OFFSETS
	.align		4
        /*0048*/ 	.byte	0x04, 0x1c
        /*004a*/ 	.short	(.L_16 - .L_15)


	//   ....[0]....
.L_15:
        /*004c*/ 	.word	0x00000070


	//   ....[1]....
        /*0050*/ 	.word	0x00000ac0


	//----- nvinfo : EIATTR_CRS_STACK_SIZE
	.align		4
.L_16:
        /*0054*/ 	.byte	0x04, 0x1e
        /*0056*/ 	.short	(.L_18 - .L_17)
.L_17:
        /*0058*/ 	.word	0x00000000


	//----- nvinfo : EIATTR_CBANK_PARAM_SIZE
	.align		4
.L_18:
        /*005c*/ 	.byte	0x03, 0x19
        /*005e*/ 	.short	0x0014


	//----- nvinfo : EIATTR_PARAM_CBANK
	.align		4
        /*0060*/ 	.byte	0x04, 0x0a
        /*0062*/ 	.short	(.L_20 - .L_19)
	.align		4
.L_19:
        /*0064*/ 	.word	index@(.nv.constant0._Z11mish_kernelPfS_i)
        /*0068*/ 	.short	0x0380
        /*006a*/ 	.short	0x0014


	//----- nvinfo : EIATTR_SW_WAR
	.align		4
.L_20:
        /*006c*/ 	.byte	0x04, 0x36
        /*006e*/ 	.short	(.L_22 - .L_21)
.L_21:
        /*0070*/ 	.word	0x00000008
.L_22:


//--------------------- .nv.callgraph             --------------------------
	.section	.nv.callgraph,"",@"SHT_CUDA_CALLGRAPH"
	.align	4
	.sectionentsize	8
	.align		4
        /*0000*/ 	.word	0x00000000
	.align		4
        /*0004*/ 	.word	0xffffffff
	.align		4
        /*0008*/ 	.word	0x00000000
	.align		4
        /*000c*/ 	.word	0xfffffffe
	.align		4
        /*0010*/ 	.word	0x00000000
	.align		4
        /*0014*/ 	.word	0xfffffffd
	.align		4
        /*0018*/ 	.word	0x00000000
	.align		4
        /*001c*/ 	.word	0xfffffffc


//--------------------- .nv.constant4             --------------------------
	.section	.nv.constant4,"a",@progbits
	.align	8
	.align		8
.nv.constant4:
        /*0000*/ 	.dword	__cudart_i2opi_f


//--------------------- .text._Z11mish_kernelPfS_i --------------------------
	.section	.text._Z11mish_kernelPfS_i,"ax",@progbits
	.align	128
        .global         _Z11mish_kernelPfS_i
        .type           _Z11mish_kernelPfS_i,@function
        .size           _Z11mish_kernelPfS_i,(.L_x_6 - _Z11mish_kernelPfS_i)
        .other          _Z11mish_kernelPfS_i,@"STO_CUDA_ENTRY STV_DEFAULT"
_Z11mish_kernelPfS_i:
.text._Z11mish_kernelPfS_i:
[----:B------:R-:W-:Y:S01]  /*0000*/  LDC R1, c[0x0][0x37c] ;  /* 0x0000df00ff017b82 */ /* 0x000fe20000000800 */
[----:B------:R-:W0:Y:S07]  /*0010*/  S2R R3, SR_TID.X ;  /* 0x0000000000037919 */ /* 0x000e2e0000002100 */
[----:B------:R-:W0:Y:S01]  /*0020*/  S2UR UR4, SR_CTAID.X ;  /* 0x00000000000479c3 */ /* 0x000e220000002500 */
[----:B------:R-:W1:Y:S07]  /*0030*/  LDCU UR5, c[0x0][0x390] ;  /* 0x00007200ff0577ac */ /* 0x000e6e0008000800 */
[----:B------:R-:W0:Y:S02]  /*0040*/  LDC R0, c[0x0][0x360] ;  /* 0x0000d800ff007b82 */ /* 0x000e240000000800 */
[----:B0-----:R-:W-:-:S05]  /*0050*/  IMAD R0, R0, UR4, R3 ;  /* 0x0000000400007c24 */ /* 0x001fca000f8e0203 */
[----:B-1----:R-:W-:-:S13]  /*0060*/  ISETP.GE.AND P0, PT, R0, UR5, PT ;  /* 0x0000000500007c0c */ /* 0x002fda000bf06270 */
[----:B------:R-:W-:Y:S05]  /*0070*/  @P0 EXIT ;  /* 0x000000000000094d */ /* 0x000fea0003800000 */
[----:B------:R-:W0:Y:S01]  /*0080*/  LDC.64 R2, c[0x0][0x380] ;  /* 0x0000e000ff027b82 */ /* 0x000e220000000a00 */
[----:B------:R-:W1:Y:S01]  /*0090*/  LDCU.64 UR6, c[0x0][0x358] ;  /* 0x00006b00ff0677ac */ /* 0x000e620008000a00 */
[----:B0-----:R-:W-:-:S06]  /*00a0*/  IMAD.WIDE R2, R0, 0x4, R2 ;  /* 0x0000000400027825 */ /* 0x001fcc00078e0202 */
[----:B-1----:R-:W2:Y:S01]  /*00b0*/  LDG.E R2, desc[UR6][R2.64] ;  /* 0x0000000602027981 */ /* 0x002ea2000c1e1900 */
[----:B------:R-:W-:Y:S02]  /*00c0*/  IMAD.MOV.U32 R5, RZ, RZ, 0x3bbb989d ;  /* 0x3bbb989dff057424 */ /* 0x000fe400078e00ff */
[----:B------:R-:W-:Y:S02]  /*00d0*/  HFMA2 R9, -RZ, RZ, 1.5048828125, 33.21875 ;  /* 0x3e055027ff097431 */ /* 0x000fe400000001ff */
[----:B------:R-:W-:Y:S01]  /*00e0*/  IMAD.MOV.U32 R7, RZ, RZ, 0x437c0000 ;  /* 0x437c0000ff077424 */ /* 0x000fe200078e00ff */
[----:B------:R-:W-:Y:S01]  /*00f0*/  BSSY.RECONVERGENT B0, `(.L_x_0) ;  /* 0x000008a000007945 */ /* 0x000fe20003800200 */
[----:B--2---:R-:W-:-:S04]  /*0100*/  FFMA.SAT R4, R2, R5, 0.5 ;  /* 0x3f00000002047423 */ /* 0x004fc80000002005 */
[----:B------:R-:W-:-:S04]  /*0110*/  FFMA.RM R4, R4, R7, 12582913 ;  /* 0x4b40000104047423 */ /* 0x000fc80000004007 */
[C---:B------:R-:W-:Y:S01]  /*0120*/  FADD R5, R4.reuse, -12583039 ;  /* 0xcb40007f04057421 */ /* 0x040fe20000000000 */
[----:B------:R-:W-:-:S03]  /*0130*/  SHF.L.U32 R4, R4, 0x17, RZ ;  /* 0x0000001704047819 */ /* 0x000fc600000006ff */
[----:B------:R-:W-:-:S04]  /*0140*/  FFMA R5, R2, 1.4426950216293334961, -R5 ;  /* 0x3fb8aa3b02057823 */ /* 0x000fc80000000805 */
[----:B------:R-:W-:-:S06]  /*0150*/  FFMA R5, R2, 1.925963033500011079e-08, R5 ;  /* 0x32a5706002057823 */ /* 0x000fcc0000000005 */
[----:B------:R-:W0:Y:S02]  /*0160*/  MUFU.EX2 R5, R5 ;  /* 0x0000000500057308 */ /* 0x000e240000000800 */
[----:B0-----:R-:W-:-:S05]  /*0170*/  FFMA R4, R4, R5, 1 ;  /* 0x3f80000004047423 */ /* 0x001fca0000000005 */
[----:B------:R-:W-:-:S13]  /*0180*/  FSETP.GEU.AND P0, PT, R4, 1.175494350822287508e-38, PT ;  /* 0x008000000400780b */ /* 0x000fda0003f0e000 */
[----:B------:R-:W-:-:S04]  /*0190*/  @!P0 FMUL R4, R4, 8388608 ;  /* 0x4b00000004048820 */ /* 0x000fc80000400000 */
[----:B------:R-:W-:-:S05]  /*01a0*/  VIADD R3, R4, 0xc0d55555 ;  /* 0xc0d5555504037836 */ /* 0x000fca0000000000 */
[----:B------:R-:W-:-:S04]  /*01b0*/  LOP3.LUT R7, R3, 0xff800000, RZ, 0xc0, !PT ;  /* 0xff80000003077812 */ /* 0x000fc800078ec0ff */
[----:B------:R-:W-:Y:S01]  /*01c0*/  I2FP.F32.S32 R6, R7 ;  /* 0x0000000700067245 */ /* 0x000fe20000201400 */
[----:B------:R-:W-:-:S04]  /*01d0*/  IMAD.IADD R3, R4, 0x1, -R7 ;  /* 0x0000000104037824 */ /* 0x000fc800078e0a07 */
[----:B------:R-:W-:-:S04]  /*01e0*/  FADD R8, R3, -1 ;  /* 0xbf80000003087421 */ /* 0x000fc80000000000 */
[----:B------:R-:W-:-:S04]  /*01f0*/  FFMA R3, R8, -R9, 0.14084610342979431152 ;  /* 0x3e1039f608037423 */ /* 0x000fc80000000809 */
[----:B------:R-:W-:-:S04]  /*0200*/  FFMA R3, R8, R3, -0.12148627638816833496 ;  /* 0xbdf8cdcc08037423 */ /* 0x000fc80000000003 */
[----:B------:R-:W-:-:S04]  /*0210*/  FFMA R3, R8, R3, 0.13980610668659210205 ;  /* 0x3e0f295508037423 */ /* 0x000fc80000000003 */
[----:B------:R-:W-:-:S04]  /*0220*/  FFMA R3, R8, R3, -0.16684235632419586182 ;  /* 0xbe2ad8b908037423 */ /* 0x000fc80000000003 */
[----:B------:R-:W-:-:S04]  /*0230*/  FFMA R3, R8, R3, 0.20012299716472625732 ;  /* 0x3e4ced0b08037423 */ /* 0x000fc80000000003 */
[----:B------:R-:W-:-:S04]  /*0240*/  FFMA R3, R8, R3, -0.24999669194221496582 ;  /* 0xbe7fff2208037423 */ /* 0x000fc80000000003 */
[----:B------:R-:W-:-:S04]  /*0250*/  FFMA R3, R8, R3, 0.33333182334899902344 ;  /* 0x3eaaaa7808037423 */ /* 0x000fc80000000003 */
[----:B------:R-:W-:Y:S01]  /*0260*/  FFMA R5, R8, R3, -0.5 ;  /* 0xbf00000008057423 */ /* 0x000fe20000000003 */
[----:B------:R-:W-:Y:S02]  /*0270*/  FSEL R3, RZ, -23, P0 ;  /* 0xc1b80000ff037808 */ /* 0x000fe40000000000 */
[----:B------:R-:W-:Y:S01]  /*0280*/  ISETP.GT.U32.AND P0, PT, R4, 0x7f7fffff, PT ;  /* 0x7f7fffff0400780c */ /* 0x000fe20003f04070 */
[----:B------:R-:W-:Y:S02]  /*0290*/  FMUL R5, R8, R5 ;  /* 0x0000000508057220 */ /* 0x000fe40000400000 */
[----:B------:R-:W-:Y:S02]  /*02a0*/  FFMA R3, R6, 1.1920928955078125e-07, R3 ;  /* 0x3400000006037823 */ /* 0x000fe40000000003 */
[----:B------:R-:W-:Y:S01]  /*02b0*/  FFMA R8, R8, R5, R8 ;  /* 0x0000000508087223 */ /* 0x000fe20000000008 */
[----:B------:R-:W-:-:S03]  /*02c0*/  IMAD.MOV.U32 R5, RZ, RZ, 0x7f800000 ;  /* 0x7f800000ff057424 */ /* 0x000fc600078e00ff */
[----:B------:R-:W-:-:S04]  /*02d0*/  FFMA R3, R3, 0.69314718246459960938, R8 ;  /* 0x3f31721803037823 */ /* 0x000fc80000000008 */
[C---:B------:R-:W-:Y:S01]  /*02e0*/  @P0 FFMA R3, R4.reuse, R5, +INF ;  /* 0x7f80000004030423 */ /* 0x040fe20000000005 */
[----:B------:R-:W-:-:S04]  /*02f0*/  FSETP.NEU.AND P0, PT, R4, RZ, PT ;  /* 0x000000ff0400720b */ /* 0x000fc80003f0d000 */
[----:B------:R-:W-:-:S04]  /*0300*/  FSEL R3, R3, -INF , P0 ;  /* 0xff80000003037808 */ /* 0x000fc80000000000 */
[C---:B------:R-:W-:Y:S01]  /*0310*/  FSETP.GE.AND P0, PT, |R3|.reuse, 105615, PT ;  /* 0x47ce47800300780b */ /* 0x040fe20003f06200 */
[----:B------:R-:W-:-:S04]  /*0320*/  FMUL R4, R3, 0.63661974668502807617 ;  /* 0x3f22f98303047820 */ /* 0x000fc80000400000 */
[----:B------:R-:W0:Y:S02]  /*0330*/  F2I.NTZ R8, R4 ;  /* 0x0000000400087305 */ /* 0x000e240000203100 */
[----:B0-----:R-:W-:-:S05]  /*0340*/  I2FP.F32.S32 R6, R8 ;  /* 0x0000000800067245 */ /* 0x001fca0000201400 */
[----:B------:R-:W-:-:S04]  /*0350*/  FFMA R5, R6, -1.5707962512969970703, R3 ;  /* 0xbfc90fda06057823 */ /* 0x000fc80000000003 */
[----:B------:R-:W-:-:S04]  /*0360*/  FFMA R5, R6, -7.5497894158615963534e-08, R5 ;  /* 0xb3a2216806057823 */ /* 0x000fc80000000005 */
[----:B------:R-:W-:Y:S01]  /*0370*/  FFMA R6, R6, -5.3903029534742383927e-15, R5 ;  /* 0xa7c234c506067823 */ /* 0x000fe20000000005 */
[----:B------:R-:W-:Y:S06]  /*0380*/  @!P0 BRA `(.L_x_1) ;  /* 0x0000000400808947 */ /* 0x000fec0003800000 */
[----:B------:R-:W-:-:S13]  /*0390*/  FSETP.NEU.AND P0, PT, |R3|, +INF , PT ;  /* 0x7f8000000300780b */ /* 0x000fda0003f0d200 */
[----:B------:R-:W-:Y:S01]  /*03a0*/  @!P0 FMUL R6, RZ, R3 ;  /* 0x00000003ff068220 */ /* 0x000fe20000400000 */
[----:B------:R-:W-:Y:S01]  /*03b0*/  @!P0 IMAD.MOV.U32 R8, RZ, RZ, RZ ;  /* 0x000000ffff088224 */ /* 0x000fe200078e00ff */
[----:B------:R-:W-:Y:S06]  /*03c0*/  @!P0 BRA `(.L_x_1) ;  /* 0x0000000400708947 */ /* 0x000fec0003800000 */
[----:B------:R-:W-:Y:S01]  /*03d0*/  SHF.L.U32 R5, R3, 0x8, RZ ;  /* 0x0000000803057819 */ /* 0x000fe200000006ff */
[----:B------:R-:W-:Y:S01]  /*03e0*/  IMAD.MOV.U32 R4, RZ, RZ, RZ ;  /* 0x000000ffff047224 */ /* 0x000fe200078e00ff */
[----:B------:R-:W0:Y:S01]  /*03f0*/  LDCU.64 UR8, c[0x4][URZ] ;  /* 0x01000000ff0877ac */ /* 0x000e220008000a00 */
[----:B------:R-:W-:Y:S01]  /*0400*/  IMAD.MOV.U32 R16, RZ, RZ, RZ ;  /* 0x000000ffff107224 */ /* 0x000fe200078e00ff */
[----:B------:R-:W-:Y:S01]  /*0410*/  LOP3.LUT R5, R5, 0x80000000, RZ, 0xfc, !PT ;  /* 0x8000000005057812 */ /* 0x000fe200078efcff */
[----:B------:R-:W-:Y:S01]  /*0420*/  UMOV UR5, URZ ;  /* 0x000000ff00057c82 */ /* 0x000fe20008000000 */
[----:B------:R-:W-:-:S05]  /*0430*/  UMOV UR4, URZ ;  /* 0x000000ff00047c82 */ /* 0x000fca0008000000 */
.L_x_2:
[----:B0-----:R-:W-:Y:S01]  /*0440*/  MOV R8, UR8 ;  /* 0x0000000800087c02 */ /* 0x001fe20008000f00 */
[----:B------:R-:W-:-:S05]  /*0450*/  IMAD.U32 R9, RZ, RZ, UR9 ;  /* 0x00000009ff097e24 */ /* 0x000fca000f8e00ff */
[----:B------:R-:W2:Y:S01]  /*0460*/  LDG.E.CONSTANT R6, desc[UR6][R8.64] ;  /* 0x0000000608067981 */ /* 0x000ea2000c1e9900 */
[----:B------:R-:W-:Y:S01]  /*0470*/  UIADD3 UR4, UPT, UPT, UR4, 0x1, URZ ;  /* 0x0000000104047890 */ /* 0x000fe2000fffe0ff */
[C---:B------:R-:W-:Y:S01]  /*0480*/  ISETP.EQ.AND P0, PT, R16.reuse, RZ, PT ;  /* 0x000000ff1000720c */ /* 0x040fe20003f02270 */
[----:B------:R-:W-:Y:S01]  /*0490*/  UIADD3 UR8, UP1, UPT, UR8, 0x4, URZ ;  /* 0x0000000408087890 */ /* 0x000fe2000ff3e0ff */
[C---:B------:R-:W-:Y:S01]  /*04a0*/  ISETP.EQ.AND P1, PT, R16.reuse, 0x4, PT ;  /* 0x000000041000780c */ /* 0x040fe20003f22270 */
[----:B------:R-:W-:Y:S01]  /*04b0*/  UISETP.NE.AND UP0, UPT, UR4, 0x6, UPT ;  /* 0x000000060400788c */ /* 0x000fe2000bf05270 */
[C---:B------:R-:W-:Y:S01]  /*04c0*/  ISETP.EQ.AND P2, PT, R16.reuse, 0x8, PT ;  /* 0x000000081000780c */ /* 0x040fe20003f42270 */
[----:B------:R-:W-:Y:S01]  /*04d0*/  UIADD3.X UR9, UPT, UPT, URZ, UR9, URZ, UP1, !UPT ;  /* 0x00000009ff097290 */ /* 0x000fe20008ffe4ff */
[C---:B------:R-:W-:Y:S02]  /*04e0*/  ISETP.EQ.AND P3, PT, R16.reuse, 0xc, PT ;  /* 0x0000000c1000780c */ /* 0x040fe40003f62270 */
[----:B------:R-:W-:-:S02]  /*04f0*/  ISETP.EQ.AND P4, PT, R16, 0x10, PT ;  /* 0x000000101000780c */ /* 0x000fc40003f82270 */
[C---:B------:R-:W-:Y:S01]  /*0500*/  ISETP.EQ.AND P5, PT, R16.reuse, 0x14, PT ;  /* 0x000000141000780c */ /* 0x040fe20003fa2270 */
[----:B------:R-:W-:Y:S02]  /*0510*/  VIADD R16, R16, 0x4 ;  /* 0x0000000410107836 */ /* 0x000fe40000000000 */
[----:B--2---:R-:W-:-:S03]  /*0520*/  IMAD.WIDE.U32 R6, R6, R5, RZ ;  /* 0x0000000506067225 */ /* 0x004fc600078e00ff */
[----:B------:R-:W-:-:S04]  /*0530*/  IADD3 R6, P6, PT, R6, R4, RZ ;  /* 0x0000000406067210 */ /* 0x000fc80007fde0ff */
[----:B------:R-:W-:Y:S01]  /*0540*/  IADD3.X R4, PT, PT, R7, UR5, RZ, P6, !PT ;  /* 0x0000000507047c10 */ /* 0x000fe2000b7fe4ff */
[--C-:B------:R-:W-:Y:S01]  /*0550*/  @P0 IMAD.MOV.U32 R10, RZ, RZ, R6.reuse ;  /* 0x000000ffff0a0224 */ /* 0x100fe200078e0006 */
[-C--:B------:R-:W-:Y:S01]  /*0560*/  @P1 MOV R11, R6.reuse ;  /* 0x00000006000b1202 */ /* 0x080fe20000000f00 */
[--C-:B------:R-:W-:Y:S01]  /*0570*/  @P2 IMAD.MOV.U32 R12, RZ, RZ, R6.reuse ;  /* 0x000000ffff0c2224 */ /* 0x100fe200078e0006 */
[----:B------:R-:W-:Y:S01]  /*0580*/  @P4 MOV R14, R6 ;  /* 0x00000006000e4202 */ /* 0x000fe20000000f00 */
[--C-:B------:R-:W-:Y:S02]  /*0590*/  @P3 IMAD.MOV.U32 R13, RZ, RZ, R6.reuse ;  /* 0x000000ffff0d3224 */ /* 0x100fe400078e0006 */
[----:B------:R-:W-:Y:S01]  /*05a0*/  @P5 IMAD.MOV.U32 R15, RZ, RZ, R6 ;  /* 0x000000ffff0f5224 */ /* 0x000fe200078e0006 */
[----:B------:R-:W-:Y:S06]  /*05b0*/  BRA.U UP0, `(.L_x_2) ;  /* 0xfffffffd00a07547 */ /* 0x000fec000b83ffff */
[----:B------:R-:W-:Y:S01]  /*05c0*/  SHF.R.U32.HI R5, RZ, 0x17, R3 ;  /* 0x00000017ff057819 */ /* 0x000fe20000011603 */
[----:B------:R-:W-:Y:S03]  /*05d0*/  BSSY.RECONVERGENT B1, `(.L_x_3) ;  /* 0x0000029000017945 */ /* 0x000fe60003800200 */
[C---:B------:R-:W-:Y:S02]  /*05e0*/  LOP3.LUT R6, R5.reuse, 0xe0, RZ, 0xc0, !PT ;  /* 0x000000e005067812 */ /* 0x040fe400078ec0ff */
[----:B------:R-:W-:Y:S02]  /*05f0*/  LOP3.LUT P6, RZ, R5, 0x1f, RZ, 0xc0, !PT ;  /* 0x0000001f05ff7812 */ /* 0x000fe400078cc0ff */
[----:B------:R-:W-:-:S04]  /*0600*/  IADD3 R6, PT, PT, R6, -0x80, RZ ;  /* 0xffffff8006067810 */ /* 0x000fc80007ffe0ff */
[----:B------:R-:W-:-:S05]  /*0610*/  SHF.R.U32.HI R6, RZ, 0x5, R6 ;  /* 0x00000005ff067819 */ /* 0x000fca0000011606 */
[----:B------:R-:W-:-:S05]  /*0620*/  IMAD.U32 R9, R6, -0x4, RZ ;  /* 0xfffffffc06097824 */ /* 0x000fca00078e00ff */
[C---:B------:R-:W-:Y:S02]  /*0630*/  ISETP.EQ.AND P3, PT, R9.reuse, -0x18, PT ;  /* 0xffffffe80900780c */ /* 0x040fe40003f62270 */
[C---:B------:R-:W-:Y:S02]  /*0640*/  ISETP.EQ.AND P4, PT, R9.reuse, -0x14, PT ;  /* 0xffffffec0900780c */ /* 0x040fe40003f82270 */
[C---:B------:R-:W-:Y:S02]  /*0650*/  ISETP.EQ.AND P2, PT, R9.reuse, -0x10, PT ;  /* 0xfffffff00900780c */ /* 0x040fe40003f42270 */
[C---:B------:R-:W-:Y:S02]  /*0660*/  ISETP.EQ.AND P1, PT, R9.reuse, -0xc, PT ;  /* 0xfffffff40900780c */ /* 0x040fe40003f22270 */
[C---:B------:R-:W-:Y:S02]  /*0670*/  ISETP.EQ.AND P0, PT, R9.reuse, -0x8, PT ;  /* 0xfffffff80900780c */ /* 0x040fe40003f02270 */
[----:B------:R-:W-:-:S03]  /*0680*/  ISETP.EQ.AND P5, PT, R9, RZ, PT ;  /* 0x000000ff0900720c */ /* 0x000fc60003fa2270 */
[----:B------:R-:W-:Y:S02]  /*0690*/  @P3 MOV R6, R10 ;  /* 0x0000000a00063202 */ /* 0x000fe40000000f00 */
[C---:B------:R-:W-:Y:S01]  /*06a0*/  ISETP.EQ.AND P3, PT, R9.reuse, -0x4, PT ;  /* 0xfffffffc0900780c */ /* 0x040fe20003f62270 */
[----:B------:R-:W-:Y:S01]  /*06b0*/  @P4 IMAD.MOV.U32 R7, RZ, RZ, R10 ;  /* 0x000000ffff074224 */ /* 0x000fe200078e000a */
[----:B------:R-:W-:Y:S01]  /*06c0*/  @P4 MOV R6, R11 ;  /* 0x0000000b00064202 */ /* 0x000fe20000000f00 */
[----:B------:R-:W-:Y:S01]  /*06d0*/  @P2 IMAD.MOV.U32 R7, RZ, RZ, R11 ;  /* 0x000000ffff072224 */ /* 0x000fe200078e000b */
[----:B------:R-:W-:Y:S01]  /*06e0*/  ISETP.EQ.AND P4, PT, R9, 0x4, PT ;  /* 0x000000040900780c */ /* 0x000fe20003f82270 */
[----:B------:R-:W-:Y:S01]  /*06f0*/  @P1 IMAD.MOV.U32 R7, RZ, RZ, R12 ;  /* 0x000000ffff071224 */ /* 0x000fe200078e000c */
[----:B------:R-:W-:Y:S01]  /*0700*/  @P2 MOV R6, R12 ;  /* 0x0000000c00062202 */ /* 0x000fe20000000f00 */
[----:B------:R-:W-:Y:S01]  /*0710*/  @P0 IMAD.MOV.U32 R7, RZ, RZ, R13 ;  /* 0x000000ffff070224 */ /* 0x000fe200078e000d */
[----:B------:R-:W-:-:S02]  /*0720*/  @P1 MOV R6, R13 ;  /* 0x0000000d00061202 */ /* 0x000fc40000000f00 */
[----:B------:R-:W-:-:S03]  /*0730*/  @P0 MOV R6, R14 ;  /* 0x0000000e00060202 */ /* 0x000fc60000000f00 */
[----:B------:R-:W-:Y:S01]  /*0740*/  @P3 MOV R6, R15 ;  /* 0x0000000f00063202 */ /* 0x000fe20000000f00 */
[----:B------:R-:W-:Y:S01]  /*0750*/  @P3 IMAD.MOV.U32 R7, RZ, RZ, R14 ;  /* 0x000000ffff073224 */ /* 0x000fe200078e000e */
[----:B------:R-:W-:Y:S01]  /*0760*/  @P5 MOV R6, R4 ;  /* 0x0000000400065202 */ /* 0x000fe20000000f00 */
[----:B------:R-:W-:Y:S02]  /*0770*/  @P5 IMAD.MOV.U32 R7, RZ, RZ, R15 ;  /* 0x000000ffff075224 */ /* 0x000fe400078e000f */
[----:B------:R-:W-:Y:S01]  /*0780*/  @P4 IMAD.MOV.U32 R7, RZ, RZ, R4 ;  /* 0x000000ffff074224 */ /* 0x000fe200078e0004 */
[----:B------:R-:W-:Y:S01]  /*0790*/  MOV R8, R6 ;  /* 0x0000000600087202 */ /* 0x000fe20000000f00 */
[----:B------:R-:W-:Y:S06]  /*07a0*/  @!P6 BRA `(.L_x_4) ;  /* 0x00000000002ce947 */ /* 0x000fec0003800000 */
[----:B------:R-:W-:Y:S01]  /*07b0*/  @P2 IMAD.MOV.U32 R6, RZ, RZ, R10 ;  /* 0x000000ffff062224 */ /* 0x000fe200078e000a */
[----:B------:R-:W-:Y:S01]  /*07c0*/  @P1 MOV R6, R11 ;  /* 0x0000000b00061202 */ /* 0x000fe20000000f00 */
[----:B------:R-:W-:Y:S01]  /*07d0*/  @P0 IMAD.MOV.U32 R6, RZ, RZ, R12 ;  /* 0x000000ffff060224 */ /* 0x000fe200078e000c */
[----:B------:R-:W-:Y:S02]  /*07e0*/  ISETP.EQ.AND P0, PT, R9, 0x8, PT ;  /* 0x000000080900780c */ /* 0x000fe40003f02270 */
[----:B------:R-:W-:Y:S01]  /*07f0*/  @P3 MOV R6, R13 ;  /* 0x0000000d00063202 */ /* 0x000fe20000000f00 */
[----:B------:R-:W-:Y:S01]  /*0800*/  @P5 IMAD.MOV.U32 R6, RZ, RZ, R14 ;  /* 0x000000ffff065224 */ /* 0x000fe200078e000e */
[----:B------:R-:W-:Y:S02]  /*0810*/  @P4 MOV R6, R15 ;  /* 0x0000000f00064202 */ /* 0x000fe40000000f00 */
[----:B------:R-:W-:-:S04]  /*0820*/  LOP3.LUT R5, R5, 0x1f, RZ, 0xc0, !PT ;  /* 0x0000001f05057812 */ /* 0x000fc800078ec0ff */
[----:B------:R-:W-:-:S03]  /*0830*/  SHF.L.W.U32.HI R8, R7, R5, R8 ;  /* 0x0000000507087219 */ /* 0x000fc60000010e08 */
[----:B------:R-:W-:-:S05]  /*0840*/  @P0 IMAD.MOV.U32 R6, RZ, RZ, R4 ;  /* 0x000000ffff060224 */ /* 0x000fca00078e0004 */
[----:B------:R-:W-:-:S07]  /*0850*/  SHF.L.W.U32.HI R7, R6, R5, R7 ;  /* 0x0000000506077219 */ /* 0x000fce0000010e07 */
.L_x_4:
[----:B------:R-:W-:Y:S05]  /*0860*/  BSYNC.RECONVERGENT B1 ;  /* 0x0000000000017941 */ /* 0x000fea0003800200 */
.L_x_3:
[C-C-:B------:R-:W-:Y:S01]  /*0870*/  SHF.L.W.U32.HI R9, R7.reuse, 0x2, R8.reuse ;  /* 0x0000000207097819 */ /* 0x140fe20000010e08 */
[----:B------:R-:W-:Y:S01]  /*0880*/  UMOV UR4, 0x54442d19 ;  /* 0x54442d1900047882 */ /* 0x000fe20000000000 */
[----:B------:R-:W-:Y:S01]  /*0890*/  SHF.L.U32 R7, R7, 0x2, RZ ;  /* 0x0000000207077819 */ /* 0x000fe200000006ff */
[----:B------:R-:W-:Y:S01]  /*08a0*/  UMOV UR5, 0x3bf921fb ;  /* 0x3bf921fb00057882 */ /* 0x000fe20000000000 */
[----:B------:R-:W-:Y:S02]  /*08b0*/  SHF.R.S32.HI R4, RZ, 0x1f, R9 ;  /* 0x0000001fff047819 */ /* 0x000fe40000011409 */
[----:B------:R-:W-:Y:S02]  /*08c0*/  SHF.R.U32.HI R8, RZ, 0x1e, R8 ;  /* 0x0000001eff087819 */ /* 0x000fe40000011608 */
[C---:B------:R-:W-:Y:S02]  /*08d0*/  LOP3.LUT R6, R4.reuse, R7, RZ, 0x3c, !PT ;  /* 0x0000000704067212 */ /* 0x040fe400078e3cff */
[----:B------:R-:W-:-:S02]  /*08e0*/  LOP3.LUT R7, R4, R9, RZ, 0x3c, !PT ;  /* 0x0000000904077212 */ /* 0x000fc400078e3cff */
[----:B------:R-:W-:Y:S02]  /*08f0*/  ISETP.GE.AND P0, PT, R3, RZ, PT ;  /* 0x000000ff0300720c */ /* 0x000fe40003f06270 */
[----:B------:R-:W0:Y:S01]  /*0900*/  I2F.F64.S64 R4, R6 ;  /* 0x0000000600047312 */ /* 0x000e220000301c00 */
[C---:B------:R-:W-:Y:S02]  /*0910*/  LOP3.LUT R3, R9.reuse, R3, RZ, 0x3c, !PT ;  /* 0x0000000309037212 */ /* 0x040fe400078e3cff */
[----:B------:R-:W-:Y:S02]  /*0920*/  LEA.HI R8, R9, R8, RZ, 0x1 ;  /* 0x0000000809087211 */ /* 0x000fe400078f08ff */
[----:B------:R-:W-:-:S03]  /*0930*/  ISETP.GE.AND P1, PT, R3, RZ, PT ;  /* 0x000000ff0300720c */ /* 0x000fc60003f26270 */
[----:B------:R-:W-:-:S05]  /*0940*/  IMAD.MOV R3, RZ, RZ, -R8 ;  /* 0x000000ffff037224 */ /* 0x000fca00078e0a08 */
[----:B------:R-:W-:Y:S01]  /*0950*/  @!P0 MOV R8, R3 ;  /* 0x0000000300088202 */ /* 0x000fe20000000f00 */
[----:B0-----:R-:W-:-:S10]  /*0960*/  DMUL R4, R4, UR4 ;  /* 0x0000000404047c28 */ /* 0x001fd40008000000 */
[----:B------:R-:W0:Y:S02]  /*0970*/  F2F.F32.F64 R4, R4 ;  /* 0x0000000400047310 */ /* 0x000e240000301000 */
[----:B0-----:R-:W-:-:S07]  /*0980*/  FSEL R6, -R4, R4, !P1 ;  /* 0x0000000404067208 */ /* 0x001fce0004800100 */
.L_x_1:
[----:B------:R-:W-:Y:S05]  /*0990*/  BSYNC.RECONVERGENT B0 ;  /* 0x0000000000007941 */ /* 0x000fea0003800200 */
.L_x_0:
[----:B------:R-:W-:Y:S02]  /*09a0*/  HFMA2 R4, -RZ, RZ, 1.0244140625, 0 ;  /* 0x3c190000ff047431 */ /* 0x000fe400000001ff */
[----:B------:R-:W-:Y:S01]  /*09b0*/  IMAD.MOV.U32 R7, RZ, RZ, R6 ;  /* 0x000000ffff077224 */ /* 0x000fe200078e0006 */
[----:B------:R-:W-:-:S03]  /*09c0*/  LOP3.LUT R8, R8, 0x1, RZ, 0xc0, !PT ;  /* 0x0000000108087812 */ /* 0x000fc600078ec0ff */
[C---:B------:R-:W-:Y:S01]  /*09d0*/  FMUL R3, R7.reuse, R7 ;  /* 0x0000000707037220 */ /* 0x040fe20000400000 */
[----:B------:R-:W-:Y:S02]  /*09e0*/  FSETP.NEU.AND P0, PT, |R7|, 0.00049096695147454738617, PT ;  /* 0x3a00b43c0700780b */ /* 0x000fe40003f0d200 */
[----:B------:R-:W-:Y:S01]  /*09f0*/  ISETP.NE.U32.AND P1, PT, R8, 0x1, PT ;  /* 0x000000010800780c */ /* 0x000fe20003f25070 */
[----:B------:R-:W-:-:S04]  /*0a00*/  FFMA R4, R3, R4, 0.003265380859375 ;  /* 0x3b56000003047423 */ /* 0x000fc80000000004 */
[----:B------:R-:W-:-:S04]  /*0a10*/  FFMA R4, R3, R4, 0.0242919921875 ;  /* 0x3cc7000003047423 */ /* 0x000fc80000000004 */
[----:B------:R-:W-:-:S04]  /*0a20*/  FFMA R4, R3, R4, 0.053466796875 ;  /* 0x3d5b000003047423 */ /* 0x000fc80000000004 */
[C---:B------:R-:W-:Y:S02]  /*0a30*/  FFMA R6, R3.reuse, R4, 0.13337790966033935547 ;  /* 0x3e08943803067423 */ /* 0x040fe40000000004 */
[----:B------:R-:W0:Y:S02]  /*0a40*/  LDC.64 R4, c[0x0][0x388] ;  /* 0x0000e200ff047b82 */ /* 0x000e240000000a00 */
[C---:B------:R-:W-:Y:S01]  /*0a50*/  FFMA R6, R3.reuse, R6, 0.33333230018615722656 ;  /* 0x3eaaaa8803067423 */ /* 0x040fe20000000006 */
[----:B------:R-:W-:-:S04]  /*0a60*/  FMUL R3, R3, R7 ;  /* 0x0000000703037220 */ /* 0x000fc80000400000 */
[----:B------:R-:W-:-:S06]  /*0a70*/  @P0 FFMA R7, R6, R3, R7 ;  /* 0x0000000306070223 */ /* 0x000fcc0000000007 */
[----:B------:R-:W1:Y:S01]  /*0a80*/  @!P1 MUFU.RCP R7, -R7 ;  /* 0x8000000700079308 */ /* 0x000e620000001000 */
[----:B0-----:R-:W-:-:S04]  /*0a90*/  IMAD.WIDE R4, R0, 0x4, R4 ;  /* 0x0000000400047825 */ /* 0x001fc800078e0204 */
[----:B-1----:R-:W-:-:S05]  /*0aa0*/  FMUL R3, R2, R7 ;  /* 0x0000000702037220 */ /* 0x002fca0000400000 */
[----:B------:R-:W-:Y:S01]  /*0ab0*/  STG.E desc[UR6][R4.64], R3 ;  /* 0x0000000304007986 */ /* 0x000fe2000c101906 */
[----:B------:R-:W-:Y:S05]  /*0ac0*/  EXIT ;  /* 0x000000000000794d */ /* 0x000fea0003800000 */
.L_x_5:
[----:B------:R-:W-:-:S00]  /*0ad0*/  BRA `(.L_x_5) ;  /* 0xfffffffc00fc7947 */ /* 0x000fc0000383ffff */
[----:B------:R-:W-:-:S00]  /*0ae0*/  NOP ;  /* 0x0000000000007918 */ /* 0x000fc00000000000 */
        /* <DEDUP_REMOVED lines=9> */
.L_x_6:


//--------------------- .nv.global.init           --------------------------
	.section	.nv.global.init,"aw",@progbits
	.align	4
.nv.global.init:
	.type		__cudart_i2opi_f,@object
	.size		__cudart_i2opi_f,(.L_0 - __cudart_i2opi_f)
__cudart_i2opi_f:
        /*0000*/ 	.byte	0x41, 0x90, 0x43, 0x3c, 0x99, 0x95, 0x62, 0xdb, 0xc0, 0xdd, 0x34, 0xf5, 0xd1, 0x57, 0x27, 0xfc
        /*0010*/ 	.byte	0x29, 0x15, 0x44, 0x4e, 0x6e, 0x83, 0xf9, 0xa2
.L_0:


//--------------------- .nv.shared.reserved.0     --------------------------
	.section	.nv.shared.reserved.0,"aw",@nobits
	.weak		__nv_reservedSMEM_offset_0_alias
	.size		__nv_reservedSMEM_offset_0_alias, 0, 64
	.other		__nv_reservedSMEM_offset_0_alias,@"STO_CUDA_RESERVED_SHARED STV_DEFAULT"
__nv_reservedSMEM_offset_0_alias:
	.zero		0
	.zero		64


//--------------------- .nv.constant0._Z11mish_kernelPfS_i --------------------------
	.section	.nv.constant0._Z11mish_kernelPfS_i,"a",@progbits
	.sectionflags	@""
	.align	4
.nv.constant0._Z11mish_kernelPfS_i:
	.zero		916


//--------------------- SYMBOLS --------------------------

	.type		.nv.reservedSmem.offset0,@object
	.size		.nv.reservedSmem.offset0,0x4
